//
// Generated by NVIDIA NVVM Compiler
//
// Compiler Build ID: CL-36424714
// Cuda compilation tools, release 13.0, V13.0.88
// Based on NVVM 20.0.0
//

.version 9.0
.target sm_100
.address_size 64

	// .globl	_Z6kernelv
.extern .func  (.param .b32 func_retval0) vprintf
(
	.param .b64 vprintf_param_0,
	.param .b64 vprintf_param_1
)
;
.global .align 1 .b8 $str[28] = {84, 104, 114, 101, 97, 100, 32, 37, 100, 32, 102, 105, 110, 97, 108, 32, 109, 97, 115, 107, 32, 61, 32, 37, 117, 100, 10};

.visible .entry _Z6kernelv()
{
	.local .align 8 .b8 	__local_depot0[8];
	.reg .b64 	%SP;
	.reg .b64 	%SPL;
	.reg .pred 	%p<6>;
	.reg .b32 	%r<21>;
	.reg .b64 	%rd<5>;

	mov.u64 	%SPL, __local_depot0;
	cvta.local.u64 	%SP, %SPL;
	mov.u32 	%r1, %tid.x;
	and.b32  	%r8, %r1, 1;
	// begin inline asm
	activemask.b32 %r5;
	// end inline asm
	// begin inline asm
	activemask.b32 %r6;
	// end inline asm
	setp.eq.b32 	%p1, %r8, 1;
	vote.sync.ballot.b32 	%r9, %p1, %r5;
	match.any.sync.b32 	%r10, %r8, %r5;
	// begin inline asm
	mov.u32 %r7, %laneid;
	// end inline asm
	brev.b32 	%r11, %r10;
	bfind.shiftamt.u32 	%r12, %r11;
	setp.eq.s32 	%p3, %r12, %r7;
	vote.sync.ballot.b32 	%r13, %p3, %r5;
	setp.eq.s32 	%p5, %r8, 0;
	@%p5 bra 	$L__BB0_2;
	// begin inline asm
	activemask.b32 %r14;
	// end inline asm
	// begin inline asm
	activemask.b32 %r20;
	// end inline asm
	bra.uni 	$L__BB0_3;
$L__BB0_2:
	// begin inline asm
	activemask.b32 %r16;
	// end inline asm
	// begin inline asm
	activemask.b32 %r20;
	// end inline asm
$L__BB0_3:
	add.u64 	%rd1, %SP, 0;
	add.u64 	%rd2, %SPL, 0;
	st.local.v2.u32 	[%rd2], {%r1, %r20};
	mov.u64 	%rd3, $str;
	cvta.global.u64 	%rd4, %rd3;
	{ // callseq 0, 0
	.param .b64 param0;
	st.param.b64 	[param0], %rd4;
	.param .b64 param1;
	st.param.b64 	[param1], %rd1;
	.param .b32 retval0;
	call.uni (retval0), 
	vprintf, 
	(
	param0, 
	param1
	);
	ld.param.b32 	%r18, [retval0];
	} // callseq 0
	ret;

}


// ===== COMPILED SASS (sm_100) =====

	.target	sm_100

	.elftype	@"ET_EXEC"


//--------------------- .note.nv.tkinfo           --------------------------
	.section	.note.nv.tkinfo,"",@"SHT_NOTE"
	.sectionflags	@"SHF_NOTE_NV_TKINFO"
	.tkinfo
        /*0018*/ 	.word	0x00000002
        /*0030*/ 	.string	""
        /*0030*/ 	.string	"ptxas"
        /*0030*/ 	.string	"Cuda compilation tools, release 13.0, V13.0.88"
        /*0030*/ 	.string	"Build cuda_13.0.r13.0/compiler.36424714_0"
        /*0030*/ 	.string	"-arch sm_100 -m 64 "



//--------------------- .note.nv.cuinfo           --------------------------
	.section	.note.nv.cuinfo,"",@"SHT_NOTE"
	.sectionflags	@"SHF_NOTE_NV_CUINFO"
        /*0018*/ 	.short	0x0002
        /*001a*/ 	.short	0x0064
        /*001c*/ 	.short	0x0082
	.zero		2


//--------------------- .nv.info                  --------------------------
	.section	.nv.info,"",@"SHT_CUDA_INFO"
	.align	4


	//----- nvinfo : EIATTR_REGCOUNT
	.align		4
        /*0000*/ 	.byte	0x04, 0x2f
        /*0002*/ 	.short	(.L_2 - .L_1)
	.align		4
.L_1:
        /*0004*/ 	.word	index@(_Z6kernelv)
        /*0008*/ 	.word	0x00000018


	//----- nvinfo : EIATTR_FRAME_SIZE
	.align		4
.L_2:
        /*000c*/ 	.byte	0x04, 0x11
        /*000e*/ 	.short	(.L_4 - .L_3)
	.align		4
.L_3:
        /*0010*/ 	.word	index@(_Z6kernelv)
        /*0014*/ 	.word	0x00000008


	//----- nvinfo : EIATTR_MIN_STACK_SIZE
	.align		4
.L_4:
        /*0018*/ 	.byte	0x04, 0x12
        /*001a*/ 	.short	(.L_6 - .L_5)
	.align		4
.L_5:
        /*001c*/ 	.word	index@(_Z6kernelv)
        /*0020*/ 	.word	0x00000008
.L_6:


//--------------------- .nv.compat                --------------------------
	.section	.nv.compat,"",@"SHT_CUDA_COMPAT_INFO"
	.align	4
        /*0000*/ 	.byte	0x02, 0x09, 0x00, 0x00, 0x02, 0x02, 0x01, 0x00, 0x02, 0x05, 0x05, 0x00, 0x03, 0x07, 0x01, 0x01
        /*0010*/ 	.byte	0x02, 0x03, 0x00, 0x00, 0x02, 0x06, 0x01, 0x00, 0x04, 0x0b, 0x08, 0x00, 0x09, 0x00, 0x00, 0x00
        /*0020*/ 	.byte	0x00, 0x00, 0x00, 0x00


//--------------------- .nv.info._Z6kernelv       --------------------------
	.section	.nv.info._Z6kernelv,"",@"SHT_CUDA_INFO"
	.sectionflags	@""
	.align	4


	//----- nvinfo : EIATTR_CUDA_API_VERSION
	.align		4
        /*0000*/ 	.byte	0x04, 0x37
        /*0002*/ 	.short	(.L_8 - .L_7)
.L_7:
        /*0004*/ 	.word	0x00000082


	//----- nvinfo : EIATTR_SPARSE_MMA_MASK
	.align		4
.L_8:
        /*0008*/ 	.byte	0x03, 0x50
        /*000a*/ 	.short	0x0000


	//----- nvinfo : EIATTR_MAXREG_COUNT
	.align		4
        /*000c*/ 	.byte	0x03, 0x1b
        /*000e*/ 	.short	0x00ff


	//----- nvinfo : EIATTR_EXTERNS
	.align		4
        /*0010*/ 	.byte	0x04, 0x0f
        /*0012*/ 	.short	(.L_10 - .L_9)


	//   ....[0]....
	.align		4
.L_9:
        /*0014*/ 	.word	index@(vprintf)


	//----- nvinfo : EIATTR_MERCURY_ISA_VERSION
	.align		4
.L_10:
        /*0018*/ 	.byte	0x03, 0x5f
        /*001a*/ 	.short	0x0101


	//----- nvinfo : EIATTR_VRC_CTA_INIT_COUNT
	.align		4
        /*001c*/ 	.byte	0x02, 0x4a
	.zero		1
	.zero		1


	//----- nvinfo : EIATTR_SYSCALL_OFFSETS
	.align		4
        /*0020*/ 	.byte	0x04, 0x46
        /*0022*/ 	.short	(.L_12 - .L_11)


	//   ....[0]....
.L_11:
        /*0024*/ 	.word	0x00000110


	//----- nvinfo : EIATTR_EXIT_INSTR_OFFSETS
	.align		4
.L_12:
        /*0028*/ 	.byte	0x04, 0x1c
        /*002a*/ 	.short	(.L_14 - .L_13)


	//   ....[0]....
.L_13:
        /*002c*/ 	.word	0x00000120


	//----- nvinfo : EIATTR_SW_WAR
	.align		4
.L_14:
        /*0030*/ 	.byte	0x04, 0x36
        /*0032*/ 	.short	(.L_16 - .L_15)
.L_15:
        /*0034*/ 	.word	0x00000008
.L_16:


//--------------------- .nv.callgraph             --------------------------
	.section	.nv.callgraph,"",@"SHT_CUDA_CALLGRAPH"
	.align	4
	.sectionentsize	8
	.align		4
        /*0000*/ 	.word	0x00000000
	.align		4
        /*0004*/ 	.word	0xffffffff
	.align		4
        /*0008*/ 	.word	index@(_Z6kernelv)
	.align		4
        /*000c*/ 	.word	index@(vprintf)
	.align		4
        /*0010*/ 	.word	0x00000000
	.align		4
        /*0014*/ 	.word	0xfffffffe
	.align		4
        /*0018*/ 	.word	0x00000000
	.align		4
        /*001c*/ 	.word	0xfffffffd
	.align		4
        /*0020*/ 	.word	0x00000000
	.align		4
        /*0024*/ 	.word	0xfffffffc


//--------------------- .nv.constant4             --------------------------
	.section	.nv.constant4,"a",@progbits
	.align	8
	.align		8
.nv.constant4:
        /*0000*/ 	.dword	vprintf
	.align		8
        /*0008*/ 	.dword	$str


//--------------------- .text._Z6kernelv          --------------------------
	.section	.text._Z6kernelv,"ax",@progbits
	.align	128
        .global         _Z6kernelv
        .type           _Z6kernelv,@function
        .size           _Z6kernelv,(.L_x_2 - _Z6kernelv)
        .other          _Z6kernelv,@"STO_CUDA_ENTRY STV_DEFAULT"
_Z6kernelv:
.text._Z6kernelv:
[----:B------:R-:W0:Y:S01]  /*0000*/  LDC R1, c[0x0][0x37c] ;  /* 0x0000df00ff017b82 */ /* 0x000e220000000800 */
[----:B------:R-:W1:Y:S01]  /*0010*/  S2R R8, SR_TID.X ;  /* 0x0000000000087919 */ /* 0x000e620000002100 */
[----:B0-----:R-:W-:Y:S01]  /*0020*/  VIADD R1, R1, 0xfffffff8 ;  /* 0xfffffff801017836 */ /* 0x001fe20000000000 */
[----:B------:R-:W-:Y:S01]  /*0030*/  MOV R0, 0x0 ;  /* 0x0000000000007802 */ /* 0x000fe20000000f00 */
[----:B------:R-:W0:Y:S04]  /*0040*/  LDCU UR4, c[0x0][0x2f8] ;  /* 0x00005f00ff0477ac */ /* 0x000e280008000800 */
[----:B------:R2:W3:Y:S01]  /*0050*/  LDC.64 R2, c[0x4][R0] ;  /* 0x0100000000027b82 */ /* 0x0004e20000000a00 */
[----:B------:R-:W4:Y:S01]  /*0060*/  LDCU.64 UR6, c[0x4][0x8] ;  /* 0x01000100ff0677ac */ /* 0x000f220008000a00 */
[----:B------:R-:W5:Y:S01]  /*0070*/  LDCU UR5, c[0x0][0x2fc] ;  /* 0x00005f80ff0577ac */ /* 0x000f620008000800 */
[----:B----4-:R-:W-:-:S02]  /*0080*/  IMAD.U32 R4, RZ, RZ, UR6 ;  /* 0x00000006ff047e24 */ /* 0x010fc4000f8e00ff */
[----:B------:R-:W-:Y:S01]  /*0090*/  IMAD.U32 R5, RZ, RZ, UR7 ;  /* 0x00000007ff057e24 */ /* 0x000fe2000f8e00ff */
[----:B-1----:R-:W-:-:S13]  /*00a0*/  LOP3.LUT P0, RZ, R8, 0x1, RZ, 0xc0, !PT ;  /* 0x0000000108ff7812 */ /* 0x002fda000780c0ff */
[----:B------:R-:W-:Y:S02]  /*00b0*/  @P0 VOTE.ANY R9, PT, PT ;  /* 0x0000000000090806 */ /* 0x000fe400038e0100 */
[----:B------:R-:W-:Y:S02]  /*00c0*/  @!P0 VOTE.ANY R9, PT, PT ;  /* 0x0000000000098806 */ /* 0x000fe400038e0100 */
[----:B0-----:R-:W-:-:S03]  /*00d0*/  IADD3 R6, P0, PT, R1, UR4, RZ ;  /* 0x0000000401067c10 */ /* 0x001fc6000ff1e0ff */
[----:B------:R2:W-:Y:S02]  /*00e0*/  STL.64 [R1], R8 ;  /* 0x0000000801007387 */ /* 0x0005e40000100a00 */
[----:B-----5:R-:W-:-:S08]  /*00f0*/  IMAD.X R7, RZ, RZ, UR5, P0 ;  /* 0x00000005ff077e24 */ /* 0x020fd000080e06ff */
[----:B------:R-:W-:-:S07]  /*0100*/  LEPC R20, `(.L_x_0) ;  /* 0x000000001014794e */ /* 0x000fce0000000000 */
[----:B--23--:R-:W-:Y:S05]  /*0110*/  CALL.ABS.NOINC R2 ;  /* 0x0000000002007343 */ /* 0x00cfea0003c00000 */
.L_x_0:
[----:B------:R-:W-:Y:S05]  /*0120*/  EXIT ;  /* 0x000000000000794d */ /* 0x000fea0003800000 */
.L_x_1:
[----:B------:R-:W-:-:S00]  /*0130*/  BRA `(.L_x_1) ;  /* 0xfffffffc00fc7947 */ /* 0x000fc0000383ffff */
[----:B------:R-:W-:-:S00]  /*0140*/  NOP ;  /* 0x0000000000007918 */ /* 0x000fc00000000000 */
        /* <DEDUP_REMOVED lines=11> */
.L_x_2:


//--------------------- .nv.global.init           --------------------------
	.section	.nv.global.init,"aw",@progbits
.nv.global.init:
	.type		$str,@object
	.size		$str,(.L_0 - $str)
$str:
        /*0000*/ 	.byte	0x54, 0x68, 0x72, 0x65, 0x61, 0x64, 0x20, 0x25, 0x64, 0x20, 0x66, 0x69, 0x6e, 0x61, 0x6c, 0x20
        /*0010*/ 	.byte	0x6d, 0x61, 0x73, 0x6b, 0x20, 0x3d, 0x20, 0x25, 0x75, 0x64, 0x0a, 0x00
.L_0:


//--------------------- .nv.shared.reserved.0     --------------------------
	.section	.nv.shared.reserved.0,"aw",@nobits
	.weak		__nv_reservedSMEM_offset_0_alias
	.size		__nv_reservedSMEM_offset_0_alias, 0, 64
	.other		__nv_reservedSMEM_offset_0_alias,@"STO_CUDA_RESERVED_SHARED STV_DEFAULT"
__nv_reservedSMEM_offset_0_alias:
	.zero		0
	.zero		64


//--------------------- .nv.constant0._Z6kernelv  --------------------------
	.section	.nv.constant0._Z6kernelv,"a",@progbits
	.sectionflags	@""
	.align	4
.nv.constant0._Z6kernelv:
	.zero		896


//--------------------- SYMBOLS --------------------------

	.type		.nv.reservedSmem.offset0,@object
	.size		.nv.reservedSmem.offset0,0x4
	.type		vprintf,@function
